//
// Generated by NVIDIA NVVM Compiler
//
// Compiler Build ID: CL-36424714
// Cuda compilation tools, release 13.0, V13.0.88
// Based on NVVM 20.0.0
//

.version 9.0
.target sm_100
.address_size 64

	// .globl	_Z21forward_dropout_layerPfiS_ff
.global .align 4 .b8 precalc_xorwow_matrix[102400];
.global .align 4 .b8 precalc_xorwow_offset_matrix[102400];
.global .align 4 .b8 mrg32k3aM1[2304];
.global .align 4 .b8 mrg32k3aM2[2304];
.global .align 4 .b8 mrg32k3aM1SubSeq[2016];
.global .align 4 .b8 mrg32k3aM2SubSeq[2016];
.global .align 4 .b8 mrg32k3aM1Seq[2304];
.global .align 4 .b8 mrg32k3aM2Seq[2304];
.const .align 8 .b8 __cr_lgamma_table[72];

.visible .entry _Z21forward_dropout_layerPfiS_ff(
	.param .u64 .ptr .align 1 _Z21forward_dropout_layerPfiS_ff_param_0,
	.param .u32 _Z21forward_dropout_layerPfiS_ff_param_1,
	.param .u64 .ptr .align 1 _Z21forward_dropout_layerPfiS_ff_param_2,
	.param .f32 _Z21forward_dropout_layerPfiS_ff_param_3,
	.param .f32 _Z21forward_dropout_layerPfiS_ff_param_4
)
{
	.reg .pred 	%p<3>;
	.reg .b32 	%r<6>;
	.reg .b32 	%f<9>;
	.reg .b64 	%rd<8>;

	ld.param.u64 	%rd2, [_Z21forward_dropout_layerPfiS_ff_param_0];
	ld.param.u32 	%r2, [_Z21forward_dropout_layerPfiS_ff_param_1];
	ld.param.u64 	%rd3, [_Z21forward_dropout_layerPfiS_ff_param_2];
	ld.param.f32 	%f3, [_Z21forward_dropout_layerPfiS_ff_param_3];
	ld.param.f32 	%f4, [_Z21forward_dropout_layerPfiS_ff_param_4];
	mov.u32 	%r3, %ctaid.x;
	mov.u32 	%r4, %ntid.x;
	mov.u32 	%r5, %tid.x;
	mad.lo.s32 	%r1, %r3, %r4, %r5;
	setp.ge.s32 	%p1, %r1, %r2;
	@%p1 bra 	$L__BB0_4;
	cvta.to.global.u64 	%rd4, %rd2;
	cvta.to.global.u64 	%rd5, %rd3;
	mul.wide.s32 	%rd6, %r1, 4;
	add.s64 	%rd7, %rd5, %rd6;
	ld.global.f32 	%f6, [%rd7];
	setp.lt.f32 	%p2, %f6, %f3;
	add.s64 	%rd1, %rd4, %rd6;
	mov.f32 	%f8, 0f00000000;
	@%p2 bra 	$L__BB0_3;
	ld.global.f32 	%f7, [%rd1];
	mul.f32 	%f8, %f4, %f7;
$L__BB0_3:
	st.global.f32 	[%rd1], %f8;
$L__BB0_4:
	ret;

}


// ===== COMPILED SASS (sm_100) =====

	.target	sm_100

	.elftype	@"ET_EXEC"


//--------------------- .note.nv.tkinfo           --------------------------
	.section	.note.nv.tkinfo,"",@"SHT_NOTE"
	.sectionflags	@"SHF_NOTE_NV_TKINFO"
	.tkinfo
        /*0018*/ 	.word	0x00000002
        /*0030*/ 	.string	""
        /*0030*/ 	.string	"ptxas"
        /*0030*/ 	.string	"Cuda compilation tools, release 13.0, V13.0.88"
        /*0030*/ 	.string	"Build cuda_13.0.r13.0/compiler.36424714_0"
        /*0030*/ 	.string	"-arch sm_100 -m 64 "



//--------------------- .note.nv.cuinfo           --------------------------
	.section	.note.nv.cuinfo,"",@"SHT_NOTE"
	.sectionflags	@"SHF_NOTE_NV_CUINFO"
        /*0018*/ 	.short	0x0002
        /*001a*/ 	.short	0x0064
        /*001c*/ 	.short	0x0082
	.zero		2


//--------------------- .nv.info                  --------------------------
	.section	.nv.info,"",@"SHT_CUDA_INFO"
	.align	4


	//----- nvinfo : EIATTR_REGCOUNT
	.align		4
        /*0000*/ 	.byte	0x04, 0x2f
        /*0002*/ 	.short	(.L_10 - .L_9)
	.align		4
.L_9:
        /*0004*/ 	.word	index@(_Z21forward_dropout_layerPfiS_ff)
        /*0008*/ 	.word	0x0000000c


	//----- nvinfo : EIATTR_FRAME_SIZE
	.align		4
.L_10:
        /*000c*/ 	.byte	0x04, 0x11
        /*000e*/ 	.short	(.L_12 - .L_11)
	.align		4
.L_11:
        /*0010*/ 	.word	index@(_Z21forward_dropout_layerPfiS_ff)
        /*0014*/ 	.word	0x00000000


	//----- nvinfo : EIATTR_MIN_STACK_SIZE
	.align		4
.L_12:
        /*0018*/ 	.byte	0x04, 0x12
        /*001a*/ 	.short	(.L_14 - .L_13)
	.align		4
.L_13:
        /*001c*/ 	.word	index@(_Z21forward_dropout_layerPfiS_ff)
        /*0020*/ 	.word	0x00000000
.L_14:


//--------------------- .nv.compat                --------------------------
	.section	.nv.compat,"",@"SHT_CUDA_COMPAT_INFO"
	.align	4
        /*0000*/ 	.byte	0x02, 0x09, 0x00, 0x00, 0x02, 0x02, 0x01, 0x00, 0x02, 0x05, 0x05, 0x00, 0x03, 0x07, 0x01, 0x01
        /*0010*/ 	.byte	0x02, 0x03, 0x00, 0x00, 0x02, 0x06, 0x01, 0x00, 0x04, 0x0b, 0x08, 0x00, 0x09, 0x00, 0x00, 0x00
        /*0020*/ 	.byte	0x00, 0x00, 0x00, 0x00


//--------------------- .nv.info._Z21forward_dropout_layerPfiS_ff --------------------------
	.section	.nv.info._Z21forward_dropout_layerPfiS_ff,"",@"SHT_CUDA_INFO"
	.sectionflags	@""
	.align	4


	//----- nvinfo : EIATTR_CUDA_API_VERSION
	.align		4
        /*0000*/ 	.byte	0x04, 0x37
        /*0002*/ 	.short	(.L_16 - .L_15)
.L_15:
        /*0004*/ 	.word	0x00000082


	//----- nvinfo : EIATTR_KPARAM_INFO
	.align		4
.L_16:
        /*0008*/ 	.byte	0x04, 0x17
        /*000a*/ 	.short	(.L_18 - .L_17)
.L_17:
        /*000c*/ 	.word	0x00000000
        /*0010*/ 	.short	0x0004
        /*0012*/ 	.short	0x001c
        /*0014*/ 	.byte	0x00, 0xf0, 0x11, 0x00


	//----- nvinfo : EIATTR_KPARAM_INFO
	.align		4
.L_18:
        /*0018*/ 	.byte	0x04, 0x17
        /*001a*/ 	.short	(.L_20 - .L_19)
.L_19:
        /*001c*/ 	.word	0x00000000
        /*0020*/ 	.short	0x0003
        /*0022*/ 	.short	0x0018
        /*0024*/ 	.byte	0x00, 0xf0, 0x11, 0x00


	//----- nvinfo : EIATTR_KPARAM_INFO
	.align		4
.L_20:
        /*0028*/ 	.byte	0x04, 0x17
        /*002a*/ 	.short	(.L_22 - .L_21)
.L_21:
        /*002c*/ 	.word	0x00000000
        /*0030*/ 	.short	0x0002
        /*0032*/ 	.short	0x0010
        /*0034*/ 	.byte	0x00, 0xf5, 0x21, 0x00


	//----- nvinfo : EIATTR_KPARAM_INFO
	.align		4
.L_22:
        /*0038*/ 	.byte	0x04, 0x17
        /*003a*/ 	.short	(.L_24 - .L_23)
.L_23:
        /*003c*/ 	.word	0x00000000
        /*0040*/ 	.short	0x0001
        /*0042*/ 	.short	0x0008
        /*0044*/ 	.byte	0x00, 0xf0, 0x11, 0x00


	//----- nvinfo : EIATTR_KPARAM_INFO
	.align		4
.L_24:
        /*0048*/ 	.byte	0x04, 0x17
        /*004a*/ 	.short	(.L_26 - .L_25)
.L_25:
        /*004c*/ 	.word	0x00000000
        /*0050*/ 	.short	0x0000
        /*0052*/ 	.short	0x0000
        /*0054*/ 	.byte	0x00, 0xf5, 0x21, 0x00


	//----- nvinfo : EIATTR_SPARSE_MMA_MASK
	.align		4
.L_26:
        /*0058*/ 	.byte	0x03, 0x50
        /*005a*/ 	.short	0x0000


	//----- nvinfo : EIATTR_MAXREG_COUNT
	.align		4
        /*005c*/ 	.byte	0x03, 0x1b
        /*005e*/ 	.short	0x00ff


	//----- nvinfo : EIATTR_MERCURY_ISA_VERSION
	.align		4
        /*0060*/ 	.byte	0x03, 0x5f
        /*0062*/ 	.short	0x0101


	//----- nvinfo : EIATTR_VRC_CTA_INIT_COUNT
	.align		4
        /*0064*/ 	.byte	0x02, 0x4a
	.zero		1
	.zero		1


	//----- nvinfo : EIATTR_EXIT_INSTR_OFFSETS
	.align		4
        /*0068*/ 	.byte	0x04, 0x1c
        /*006a*/ 	.short	(.L_28 - .L_27)


	//   ....[0]....
.L_27:
        /*006c*/ 	.word	0x00000070


	//   ....[1]....
        /*0070*/ 	.word	0x00000180


	//----- nvinfo : EIATTR_CRS_STACK_SIZE
	.align		4
.L_28:
        /*0074*/ 	.byte	0x04, 0x1e
        /*0076*/ 	.short	(.L_30 - .L_29)
.L_29:
        /*0078*/ 	.word	0x00000000


	//----- nvinfo : EIATTR_CBANK_PARAM_SIZE
	.align		4
.L_30:
        /*007c*/ 	.byte	0x03, 0x19
        /*007e*/ 	.short	0x0020


	//----- nvinfo : EIATTR_PARAM_CBANK
	.align		4
        /*0080*/ 	.byte	0x04, 0x0a
        /*0082*/ 	.short	(.L_32 - .L_31)
	.align		4
.L_31:
        /*0084*/ 	.word	index@(.nv.constant0._Z21forward_dropout_layerPfiS_ff)
        /*0088*/ 	.short	0x0380
        /*008a*/ 	.short	0x0020


	//----- nvinfo : EIATTR_SW_WAR
	.align		4
.L_32:
        /*008c*/ 	.byte	0x04, 0x36
        /*008e*/ 	.short	(.L_34 - .L_33)
.L_33:
        /*0090*/ 	.word	0x00000008
.L_34:


//--------------------- .nv.callgraph             --------------------------
	.section	.nv.callgraph,"",@"SHT_CUDA_CALLGRAPH"
	.align	4
	.sectionentsize	8
	.align		4
        /*0000*/ 	.word	0x00000000
	.align		4
        /*0004*/ 	.word	0xffffffff
	.align		4
        /*0008*/ 	.word	0x00000000
	.align		4
        /*000c*/ 	.word	0xfffffffe
	.align		4
        /*0010*/ 	.word	0x00000000
	.align		4
        /*0014*/ 	.word	0xfffffffd
	.align		4
        /*0018*/ 	.word	0x00000000
	.align		4
        /*001c*/ 	.word	0xfffffffc


//--------------------- .nv.constant4             --------------------------
	.section	.nv.constant4,"a",@progbits
	.align	8
	.align		8
.nv.constant4:
        /*0000*/ 	.dword	precalc_xorwow_matrix
	.align		8
        /*0008*/ 	.dword	precalc_xorwow_offset_matrix
	.align		8
        /*0010*/ 	.dword	mrg32k3aM1
	.align		8
        /*0018*/ 	.dword	mrg32k3aM2
	.align		8
        /*0020*/ 	.dword	mrg32k3aM1SubSeq
	.align		8
        /*0028*/ 	.dword	mrg32k3aM2SubSeq
	.align		8
        /*0030*/ 	.dword	mrg32k3aM1Seq
	.align		8
        /*0038*/ 	.dword	mrg32k3aM2Seq


//--------------------- .nv.constant3             --------------------------
	.section	.nv.constant3,"a",@progbits
	.align	8
.nv.constant3:
	.type		__cr_lgamma_table,@object
	.size		__cr_lgamma_table,(.L_8 - __cr_lgamma_table)
__cr_lgamma_table:
        /*0000*/ 	.byte	0x00, 0x00, 0x00, 0x00, 0x00, 0x00, 0x00, 0x00, 0x00, 0x00, 0x00, 0x00, 0x00, 0x00, 0x00, 0x00
        /*0010*/ 	.byte	0xef, 0x39, 0xfa, 0xfe, 0x42, 0x2e, 0xe6, 0x3f, 0x02, 0x20, 0x2a, 0xfa, 0x0b, 0xab, 0xfc, 0x3f
        /*0020*/ 	.byte	0xf9, 0x2c, 0x92, 0x7c, 0xa7, 0x6c, 0x09, 0x40, 0xc9, 0x79, 0x44, 0x3c, 0x64, 0x26, 0x13, 0x40
        /*0030*/ 	.byte	0xca, 0x01, 0xcf, 0x3a, 0x27, 0x51, 0x1a, 0x40, 0x30, 0xcc, 0x2d, 0xf3, 0xe1, 0x0c, 0x21, 0x40
        /*0040*/ 	.byte	0x0d, 0xb7, 0xfc, 0x82, 0x8e, 0x35, 0x25, 0x40
.L_8:


//--------------------- .text._Z21forward_dropout_layerPfiS_ff --------------------------
	.section	.text._Z21forward_dropout_layerPfiS_ff,"ax",@progbits
	.align	128
        .global         _Z21forward_dropout_layerPfiS_ff
        .type           _Z21forward_dropout_layerPfiS_ff,@function
        .size           _Z21forward_dropout_layerPfiS_ff,(.L_x_3 - _Z21forward_dropout_layerPfiS_ff)
        .other          _Z21forward_dropout_layerPfiS_ff,@"STO_CUDA_ENTRY STV_DEFAULT"
_Z21forward_dropout_layerPfiS_ff:
.text._Z21forward_dropout_layerPfiS_ff:
[----:B------:R-:W-:Y:S01]  /*0000*/  LDC R1, c[0x0][0x37c] ;  /* 0x0000df00ff017b82 */ /* 0x000fe20000000800 */
[----:B------:R-:W0:Y:S07]  /*0010*/  S2R R0, SR_TID.X ;  /* 0x0000000000007919 */ /* 0x000e2e0000002100 */
[----:B------:R-:W0:Y:S01]  /*0020*/  S2UR UR4, SR_CTAID.X ;  /* 0x00000000000479c3 */ /* 0x000e220000002500 */
[----:B------:R-:W1:Y:S07]  /*0030*/  LDCU UR5, c[0x0][0x388] ;  /* 0x00007100ff0577ac */ /* 0x000e6e0008000800 */
[----:B------:R-:W0:Y:S02]  /*0040*/  LDC R7, c[0x0][0x360] ;  /* 0x0000d800ff077b82 */ /* 0x000e240000000800 */
[----:B0-----:R-:W-:-:S05]  /*0050*/  IMAD R7, R7, UR4, R0 ;  /* 0x0000000407077c24 */ /* 0x001fca000f8e0200 */
[----:B-1----:R-:W-:-:S13]  /*0060*/  ISETP.GE.AND P0, PT, R7, UR5, PT ;  /* 0x0000000507007c0c */ /* 0x002fda000bf06270 */
[----:B------:R-:W-:Y:S05]  /*0070*/  @P0 EXIT ;  /* 0x000000000000094d */ /* 0x000fea0003800000 */
[----:B------:R-:W0:Y:S01]  /*0080*/  LDC.64 R2, c[0x0][0x390] ;  /* 0x0000e400ff027b82 */ /* 0x000e220000000a00 */
[----:B------:R-:W1:Y:S01]  /*0090*/  LDCU.64 UR4, c[0x0][0x358] ;  /* 0x00006b00ff0477ac */ /* 0x000e620008000a00 */
[----:B------:R-:W2:Y:S06]  /*00a0*/  LDCU UR6, c[0x0][0x398] ;  /* 0x00007300ff0677ac */ /* 0x000eac0008000800 */
[----:B------:R-:W3:Y:S01]  /*00b0*/  LDC.64 R4, c[0x0][0x380] ;  /* 0x0000e000ff047b82 */ /* 0x000ee20000000a00 */
[----:B0-----:R-:W-:-:S06]  /*00c0*/  IMAD.WIDE R2, R7, 0x4, R2 ;  /* 0x0000000407027825 */ /* 0x001fcc00078e0202 */
[----:B-1----:R-:W2:Y:S01]  /*00d0*/  LDG.E R2, desc[UR4][R2.64] ;  /* 0x0000000402027981 */ /* 0x002ea2000c1e1900 */
[----:B------:R-:W-:Y:S01]  /*00e0*/  BSSY.RECONVERGENT B0, `(.L_x_0) ;  /* 0x0000008000007945 */ /* 0x000fe20003800200 */
[----:B------:R-:W-:Y:S02]  /*00f0*/  HFMA2 R9, -RZ, RZ, 0, 0 ;  /* 0x00000000ff097431 */ /* 0x000fe400000001ff */
[----:B---3--:R-:W-:Y:S01]  /*0100*/  IMAD.WIDE R4, R7, 0x4, R4 ;  /* 0x0000000407047825 */ /* 0x008fe200078e0204 */
[----:B--2---:R-:W-:-:S13]  /*0110*/  FSETP.GEU.AND P0, PT, R2, UR6, PT ;  /* 0x0000000602007c0b */ /* 0x004fda000bf0e000 */
[----:B------:R-:W-:Y:S05]  /*0120*/  @!P0 BRA `(.L_x_1) ;  /* 0x00000000000c8947 */ /* 0x000fea0003800000 */
[----:B------:R-:W2:Y:S01]  /*0130*/  LDG.E R9, desc[UR4][R4.64] ;  /* 0x0000000404097981 */ /* 0x000ea2000c1e1900 */
[----:B------:R-:W2:Y:S02]  /*0140*/  LDCU UR6, c[0x0][0x39c] ;  /* 0x00007380ff0677ac */ /* 0x000ea40008000800 */
[----:B--2---:R-:W-:-:S07]  /*0150*/  FMUL R9, R9, UR6 ;  /* 0x0000000609097c20 */ /* 0x004fce0008400000 */
.L_x_1:
[----:B------:R-:W-:Y:S05]  /*0160*/  BSYNC.RECONVERGENT B0 ;  /* 0x0000000000007941 */ /* 0x000fea0003800200 */
.L_x_0:
[----:B------:R-:W-:Y:S01]  /*0170*/  STG.E desc[UR4][R4.64], R9 ;  /* 0x0000000904007986 */ /* 0x000fe2000c101904 */
[----:B------:R-:W-:Y:S05]  /*0180*/  EXIT ;  /* 0x000000000000794d */ /* 0x000fea0003800000 */
.L_x_2:
[----:B------:R-:W-:-:S00]  /*0190*/  BRA `(.L_x_2) ;  /* 0xfffffffc00fc7947 */ /* 0x000fc0000383ffff */
[----:B------:R-:W-:-:S00]  /*01a0*/  NOP ;  /* 0x0000000000007918 */ /* 0x000fc00000000000 */
        /* <DEDUP_REMOVED lines=13> */
.L_x_3:


//--------------------- .nv.global.init           --------------------------
	.section	.nv.global.init,"aw",@progbits
	.align	4
.nv.global.init:
	.type		mrg32k3aM1SubSeq,@object
	.size		mrg32k3aM1SubSeq,(mrg32k3aM2SubSeq - mrg32k3aM1SubSeq)
mrg32k3aM1SubSeq:
        /*0000*/ 	.byte	0x0b, 0xcc, 0xee, 0x04, 0x73, 0x29, 0x8b, 0x6f, 0xf6, 0x53, 0x03, 0xf6, 0x23, 0xf6, 0xea, 0xda
        /* <DEDUP_REMOVED lines=125> */
	.type		mrg32k3aM2SubSeq,@object
	.size		mrg32k3aM2SubSeq,(mrg32k3aM1 - mrg32k3aM2SubSeq)
mrg32k3aM2SubSeq:
        /* <DEDUP_REMOVED lines=126> */
	.type		mrg32k3aM1,@object
	.size		mrg32k3aM1,(mrg32k3aM1Seq - mrg32k3aM1)
mrg32k3aM1:
        /* <DEDUP_REMOVED lines=144> */
	.type		mrg32k3aM1Seq,@object
	.size		mrg32k3aM1Seq,(mrg32k3aM2 - mrg32k3aM1Seq)
mrg32k3aM1Seq:
        /* <DEDUP_REMOVED lines=144> */
	.type		mrg32k3aM2,@object
	.size		mrg32k3aM2,(mrg32k3aM2Seq - mrg32k3aM2)
mrg32k3aM2:
        /* <DEDUP_REMOVED lines=144> */
	.type		mrg32k3aM2Seq,@object
	.size		mrg32k3aM2Seq,(precalc_xorwow_matrix - mrg32k3aM2Seq)
mrg32k3aM2Seq:
        /* <DEDUP_REMOVED lines=144> */
	.type		precalc_xorwow_matrix,@object
	.size		precalc_xorwow_matrix,(precalc_xorwow_offset_matrix - precalc_xorwow_matrix)
precalc_xorwow_matrix:
        /* <DEDUP_REMOVED lines=6400> */
	.type		precalc_xorwow_offset_matrix,@object
	.size		precalc_xorwow_offset_matrix,(.L_1 - precalc_xorwow_offset_matrix)
precalc_xorwow_offset_matrix:
        /* <DEDUP_REMOVED lines=6400> */
.L_1:


//--------------------- .nv.shared.reserved.0     --------------------------
	.section	.nv.shared.reserved.0,"aw",@nobits
	.weak		__nv_reservedSMEM_offset_0_alias
	.size		__nv_reservedSMEM_offset_0_alias, 0, 64
	.other		__nv_reservedSMEM_offset_0_alias,@"STO_CUDA_RESERVED_SHARED STV_DEFAULT"
__nv_reservedSMEM_offset_0_alias:
	.zero		0
	.zero		64


//--------------------- .nv.constant0._Z21forward_dropout_layerPfiS_ff --------------------------
	.section	.nv.constant0._Z21forward_dropout_layerPfiS_ff,"a",@progbits
	.sectionflags	@""
	.align	4
.nv.constant0._Z21forward_dropout_layerPfiS_ff:
	.zero		928


//--------------------- SYMBOLS --------------------------

	.type		.nv.reservedSmem.offset0,@object
	.size		.nv.reservedSmem.offset0,0x4
